//
// Generated by NVIDIA NVVM Compiler
//
// Compiler Build ID: CL-36424714
// Cuda compilation tools, release 13.0, V13.0.88
// Based on NVVM 20.0.0
//

.version 9.0
.target sm_100
.address_size 64

	// .globl	_Z3atbPKdS0_Pdiiii
.extern .shared .align 16 .b8 As[];

.visible .entry _Z3atbPKdS0_Pdiiii(
	.param .u64 .ptr .align 1 _Z3atbPKdS0_Pdiiii_param_0,
	.param .u64 .ptr .align 1 _Z3atbPKdS0_Pdiiii_param_1,
	.param .u64 .ptr .align 1 _Z3atbPKdS0_Pdiiii_param_2,
	.param .u32 _Z3atbPKdS0_Pdiiii_param_3,
	.param .u32 _Z3atbPKdS0_Pdiiii_param_4,
	.param .u32 _Z3atbPKdS0_Pdiiii_param_5,
	.param .u32 _Z3atbPKdS0_Pdiiii_param_6
)
{
	.reg .pred 	%p<26>;
	.reg .b32 	%r<125>;
	.reg .b64 	%rd<13>;
	.reg .b64 	%fd<79>;

	ld.param.u64 	%rd3, [_Z3atbPKdS0_Pdiiii_param_0];
	ld.param.u64 	%rd4, [_Z3atbPKdS0_Pdiiii_param_1];
	ld.param.u64 	%rd5, [_Z3atbPKdS0_Pdiiii_param_2];
	ld.param.u32 	%r42, [_Z3atbPKdS0_Pdiiii_param_3];
	ld.param.u32 	%r43, [_Z3atbPKdS0_Pdiiii_param_4];
	ld.param.u32 	%r44, [_Z3atbPKdS0_Pdiiii_param_5];
	ld.param.u32 	%r45, [_Z3atbPKdS0_Pdiiii_param_6];
	mov.u32 	%r46, %ctaid.x;
	mov.u32 	%r47, %ctaid.y;
	mov.u32 	%r1, %tid.x;
	mov.u32 	%r2, %tid.y;
	mov.u32 	%r3, %ntid.y;
	mul.lo.s32 	%r48, %r3, %r47;
	add.s32 	%r4, %r48, %r2;
	mul.lo.s32 	%r5, %r43, %r2;
	mad.lo.s32 	%r6, %r3, %r46, %r1;
	mov.u32 	%r49, %ntid.x;
	mad.lo.s32 	%r7, %r46, %r49, %r1;
	mad.lo.s32 	%r50, %r43, %r48, %r7;
	add.s32 	%r8, %r50, %r5;
	mul.lo.s32 	%r9, %r43, %r42;
	setp.lt.s32 	%p2, %r44, 1;
	mov.f64 	%fd77, 0d0000000000000000;
	@%p2 bra 	$L__BB0_19;
	mul.lo.s32 	%r52, %r45, %r45;
	shl.b32 	%r53, %r52, 3;
	mov.u32 	%r54, As;
	add.s32 	%r10, %r54, %r53;
	mad.lo.s32 	%r55, %r45, %r1, %r2;
	shl.b32 	%r56, %r55, 3;
	add.s32 	%r11, %r54, %r56;
	mad.lo.s32 	%r57, %r45, %r2, %r1;
	shl.b32 	%r58, %r57, 3;
	add.s32 	%r12, %r10, %r58;
	setp.lt.u32 	%p3, %r7, %r43;
	setp.lt.s32 	%p4, %r8, %r9;
	and.pred  	%p1, %p3, %p4;
	mul.lo.s32 	%r13, %r42, %r3;
	mul.lo.s32 	%r14, %r43, %r3;
	and.b32  	%r15, %r3, 7;
	shl.b32 	%r59, %r1, 3;
	add.s32 	%r16, %r53, %r59;
	shl.b32 	%r17, %r45, 6;
	shl.b32 	%r18, %r2, 3;
	and.b32  	%r60, %r3, -8;
	neg.s32 	%r19, %r60;
	shl.b32 	%r20, %r45, 3;
	mul.lo.s32 	%r21, %r44, %r43;
	mul.lo.s32 	%r22, %r44, %r42;
	add.s32 	%r117, %r6, %r5;
	mad.lo.s32 	%r118, %r42, %r1, %r4;
	cvta.to.global.u64 	%rd1, %rd3;
	cvta.to.global.u64 	%rd2, %rd4;
	mov.f64 	%fd77, 0d0000000000000000;
	mov.b32 	%r116, 0;
	not.pred 	%p12, %p1;
$L__BB0_2:
	mov.u32 	%r25, %r116;
	setp.ge.s32 	%p5, %r4, %r42;
	setp.ge.s32 	%p6, %r118, %r22;
	mov.f64 	%fd68, 0d0000000000000000;
	or.pred  	%p7, %p5, %p6;
	@%p7 bra 	$L__BB0_4;
	mul.wide.s32 	%rd6, %r118, 8;
	add.s64 	%rd7, %rd1, %rd6;
	ld.global.f64 	%fd68, [%rd7];
$L__BB0_4:
	setp.ge.s32 	%p8, %r6, %r43;
	st.shared.f64 	[%r11], %fd68;
	setp.ge.s32 	%p9, %r117, %r21;
	mov.f64 	%fd69, 0d0000000000000000;
	or.pred  	%p10, %p8, %p9;
	@%p10 bra 	$L__BB0_6;
	mul.wide.s32 	%rd8, %r117, 8;
	add.s64 	%rd9, %rd2, %rd8;
	ld.global.f64 	%fd69, [%rd9];
$L__BB0_6:
	st.shared.f64 	[%r12], %fd69;
	bar.sync 	0;
	add.s32 	%r116, %r25, %r3;
	setp.ge.u32 	%p11, %r25, %r116;
	or.pred  	%p13, %p12, %p11;
	@%p13 bra 	$L__BB0_18;
	setp.lt.u32 	%p14, %r3, 8;
	mov.u32 	%r122, %r25;
	@%p14 bra 	$L__BB0_10;
	mov.u32 	%r120, As;
	mov.u32 	%r119, %r19;
	mov.u32 	%r122, %r25;
$L__BB0_9:
	.pragma "nounroll";
	add.s32 	%r62, %r120, %r18;
	ld.shared.f64 	%fd24, [%r62];
	add.s32 	%r63, %r120, %r16;
	ld.shared.f64 	%fd25, [%r63];
	fma.rn.f64 	%fd26, %fd24, %fd25, %fd77;
	add.s32 	%r64, %r62, %r20;
	ld.shared.f64 	%fd27, [%r64];
	add.s32 	%r65, %r63, %r20;
	ld.shared.f64 	%fd28, [%r65];
	fma.rn.f64 	%fd29, %fd27, %fd28, %fd26;
	add.s32 	%r66, %r64, %r20;
	ld.shared.f64 	%fd30, [%r66];
	add.s32 	%r67, %r65, %r20;
	ld.shared.f64 	%fd31, [%r67];
	fma.rn.f64 	%fd32, %fd30, %fd31, %fd29;
	add.s32 	%r68, %r66, %r20;
	ld.shared.f64 	%fd33, [%r68];
	add.s32 	%r69, %r67, %r20;
	ld.shared.f64 	%fd34, [%r69];
	fma.rn.f64 	%fd35, %fd33, %fd34, %fd32;
	add.s32 	%r70, %r68, %r20;
	ld.shared.f64 	%fd36, [%r70];
	add.s32 	%r71, %r69, %r20;
	ld.shared.f64 	%fd37, [%r71];
	fma.rn.f64 	%fd38, %fd36, %fd37, %fd35;
	add.s32 	%r72, %r70, %r20;
	ld.shared.f64 	%fd39, [%r72];
	add.s32 	%r73, %r71, %r20;
	ld.shared.f64 	%fd40, [%r73];
	fma.rn.f64 	%fd41, %fd39, %fd40, %fd38;
	add.s32 	%r74, %r72, %r20;
	ld.shared.f64 	%fd42, [%r74];
	add.s32 	%r75, %r73, %r20;
	ld.shared.f64 	%fd43, [%r75];
	fma.rn.f64 	%fd44, %fd42, %fd43, %fd41;
	add.s32 	%r76, %r74, %r20;
	ld.shared.f64 	%fd45, [%r76];
	add.s32 	%r77, %r75, %r20;
	ld.shared.f64 	%fd46, [%r77];
	fma.rn.f64 	%fd77, %fd45, %fd46, %fd44;
	add.s32 	%r122, %r122, 8;
	add.s32 	%r120, %r120, %r17;
	add.s32 	%r119, %r119, 8;
	setp.ne.s32 	%p15, %r119, 0;
	@%p15 bra 	$L__BB0_9;
$L__BB0_10:
	setp.eq.s32 	%p16, %r15, 0;
	@%p16 bra 	$L__BB0_18;
	add.s32 	%r78, %r15, -1;
	setp.lt.u32 	%p17, %r78, 3;
	@%p17 bra 	$L__BB0_13;
	sub.s32 	%r79, %r122, %r25;
	mul.lo.s32 	%r80, %r79, %r45;
	add.s32 	%r81, %r80, %r2;
	shl.b32 	%r82, %r81, 3;
	mov.u32 	%r83, As;
	add.s32 	%r84, %r83, %r82;
	ld.shared.f64 	%fd48, [%r84];
	add.s32 	%r85, %r80, %r1;
	shl.b32 	%r86, %r85, 3;
	add.s32 	%r87, %r10, %r86;
	ld.shared.f64 	%fd49, [%r87];
	fma.rn.f64 	%fd50, %fd48, %fd49, %fd77;
	add.s32 	%r88, %r84, %r20;
	ld.shared.f64 	%fd51, [%r88];
	add.s32 	%r89, %r87, %r20;
	ld.shared.f64 	%fd52, [%r89];
	fma.rn.f64 	%fd53, %fd51, %fd52, %fd50;
	add.s32 	%r90, %r88, %r20;
	ld.shared.f64 	%fd54, [%r90];
	add.s32 	%r91, %r89, %r20;
	ld.shared.f64 	%fd55, [%r91];
	fma.rn.f64 	%fd56, %fd54, %fd55, %fd53;
	add.s32 	%r92, %r90, %r20;
	ld.shared.f64 	%fd57, [%r92];
	add.s32 	%r93, %r91, %r20;
	ld.shared.f64 	%fd58, [%r93];
	fma.rn.f64 	%fd77, %fd57, %fd58, %fd56;
	add.s32 	%r122, %r122, 4;
$L__BB0_13:
	and.b32  	%r94, %r3, 3;
	setp.eq.s32 	%p18, %r94, 0;
	@%p18 bra 	$L__BB0_18;
	setp.eq.s32 	%p19, %r94, 1;
	@%p19 bra 	$L__BB0_16;
	sub.s32 	%r95, %r122, %r25;
	mul.lo.s32 	%r96, %r95, %r45;
	add.s32 	%r97, %r96, %r2;
	shl.b32 	%r98, %r97, 3;
	mov.u32 	%r99, As;
	add.s32 	%r100, %r99, %r98;
	ld.shared.f64 	%fd60, [%r100];
	add.s32 	%r101, %r96, %r1;
	shl.b32 	%r102, %r101, 3;
	add.s32 	%r103, %r10, %r102;
	ld.shared.f64 	%fd61, [%r103];
	fma.rn.f64 	%fd62, %fd60, %fd61, %fd77;
	add.s32 	%r104, %r100, %r20;
	ld.shared.f64 	%fd63, [%r104];
	add.s32 	%r105, %r103, %r20;
	ld.shared.f64 	%fd64, [%r105];
	fma.rn.f64 	%fd77, %fd63, %fd64, %fd62;
	add.s32 	%r122, %r122, 2;
$L__BB0_16:
	and.b32  	%r106, %r3, 1;
	setp.eq.b32 	%p20, %r106, 1;
	not.pred 	%p21, %p20;
	@%p21 bra 	$L__BB0_18;
	sub.s32 	%r107, %r122, %r25;
	mul.lo.s32 	%r108, %r107, %r45;
	add.s32 	%r109, %r108, %r2;
	shl.b32 	%r110, %r109, 3;
	mov.u32 	%r111, As;
	add.s32 	%r112, %r111, %r110;
	ld.shared.f64 	%fd65, [%r112];
	add.s32 	%r113, %r108, %r1;
	shl.b32 	%r114, %r113, 3;
	add.s32 	%r115, %r10, %r114;
	ld.shared.f64 	%fd66, [%r115];
	fma.rn.f64 	%fd77, %fd65, %fd66, %fd77;
$L__BB0_18:
	bar.sync 	0;
	add.s32 	%r118, %r118, %r13;
	add.s32 	%r117, %r117, %r14;
	setp.lt.s32 	%p22, %r116, %r44;
	@%p22 bra 	$L__BB0_2;
$L__BB0_19:
	setp.ge.u32 	%p23, %r7, %r43;
	setp.ge.s32 	%p24, %r8, %r9;
	or.pred  	%p25, %p23, %p24;
	@%p25 bra 	$L__BB0_21;
	cvta.to.global.u64 	%rd10, %rd5;
	mul.wide.s32 	%rd11, %r8, 8;
	add.s64 	%rd12, %rd10, %rd11;
	st.global.f64 	[%rd12], %fd77;
$L__BB0_21:
	ret;

}


// ===== COMPILED SASS (sm_100) =====

	.target	sm_100

	.elftype	@"ET_EXEC"


//--------------------- .note.nv.tkinfo           --------------------------
	.section	.note.nv.tkinfo,"",@"SHT_NOTE"
	.sectionflags	@"SHF_NOTE_NV_TKINFO"
	.tkinfo
        /*0018*/ 	.word	0x00000002
        /*0030*/ 	.string	""
        /*0030*/ 	.string	"ptxas"
        /*0030*/ 	.string	"Cuda compilation tools, release 13.0, V13.0.88"
        /*0030*/ 	.string	"Build cuda_13.0.r13.0/compiler.36424714_0"
        /*0030*/ 	.string	"-arch sm_100 -m 64 "



//--------------------- .note.nv.cuinfo           --------------------------
	.section	.note.nv.cuinfo,"",@"SHT_NOTE"
	.sectionflags	@"SHF_NOTE_NV_CUINFO"
        /*0018*/ 	.short	0x0002
        /*001a*/ 	.short	0x0064
        /*001c*/ 	.short	0x0082
	.zero		2


//--------------------- .nv.info                  --------------------------
	.section	.nv.info,"",@"SHT_CUDA_INFO"
	.align	4


	//----- nvinfo : EIATTR_REGCOUNT
	.align		4
        /*0000*/ 	.byte	0x04, 0x2f
        /*0002*/ 	.short	(.L_1 - .L_0)
	.align		4
.L_0:
        /*0004*/ 	.word	index@(_Z3atbPKdS0_Pdiiii)
        /*0008*/ 	.word	0x00000020


	//----- nvinfo : EIATTR_FRAME_SIZE
	.align		4
.L_1:
        /*000c*/ 	.byte	0x04, 0x11
        /*000e*/ 	.short	(.L_3 - .L_2)
	.align		4
.L_2:
        /*0010*/ 	.word	index@(_Z3atbPKdS0_Pdiiii)
        /*0014*/ 	.word	0x00000000


	//----- nvinfo : EIATTR_MIN_STACK_SIZE
	.align		4
.L_3:
        /*0018*/ 	.byte	0x04, 0x12
        /*001a*/ 	.short	(.L_5 - .L_4)
	.align		4
.L_4:
        /*001c*/ 	.word	index@(_Z3atbPKdS0_Pdiiii)
        /*0020*/ 	.word	0x00000000
.L_5:


//--------------------- .nv.compat                --------------------------
	.section	.nv.compat,"",@"SHT_CUDA_COMPAT_INFO"
	.align	4
        /*0000*/ 	.byte	0x02, 0x09, 0x00, 0x00, 0x02, 0x02, 0x01, 0x00, 0x02, 0x05, 0x05, 0x00, 0x03, 0x07, 0x01, 0x01
        /*0010*/ 	.byte	0x02, 0x03, 0x00, 0x00, 0x02, 0x06, 0x01, 0x00, 0x04, 0x0b, 0x08, 0x00, 0x01, 0x00, 0x00, 0x00
        /*0020*/ 	.byte	0x00, 0x00, 0x00, 0x00


//--------------------- .nv.info._Z3atbPKdS0_Pdiiii --------------------------
	.section	.nv.info._Z3atbPKdS0_Pdiiii,"",@"SHT_CUDA_INFO"
	.sectionflags	@""
	.align	4


	//----- nvinfo : EIATTR_CUDA_API_VERSION
	.align		4
        /*0000*/ 	.byte	0x04, 0x37
        /*0002*/ 	.short	(.L_7 - .L_6)
.L_6:
        /*0004*/ 	.word	0x00000082


	//----- nvinfo : EIATTR_KPARAM_INFO
	.align		4
.L_7:
        /*0008*/ 	.byte	0x04, 0x17
        /*000a*/ 	.short	(.L_9 - .L_8)
.L_8:
        /*000c*/ 	.word	0x00000000
        /*0010*/ 	.short	0x0006
        /*0012*/ 	.short	0x0024
        /*0014*/ 	.byte	0x00, 0xf0, 0x11, 0x00


	//----- nvinfo : EIATTR_KPARAM_INFO
	.align		4
.L_9:
        /*0018*/ 	.byte	0x04, 0x17
        /*001a*/ 	.short	(.L_11 - .L_10)
.L_10:
        /*001c*/ 	.word	0x00000000
        /*0020*/ 	.short	0x0005
        /*0022*/ 	.short	0x0020
        /*0024*/ 	.byte	0x00, 0xf0, 0x11, 0x00


	//----- nvinfo : EIATTR_KPARAM_INFO
	.align		4
.L_11:
        /*0028*/ 	.byte	0x04, 0x17
        /*002a*/ 	.short	(.L_13 - .L_12)
.L_12:
        /*002c*/ 	.word	0x00000000
        /*0030*/ 	.short	0x0004
        /*0032*/ 	.short	0x001c
        /*0034*/ 	.byte	0x00, 0xf0, 0x11, 0x00


	//----- nvinfo : EIATTR_KPARAM_INFO
	.align		4
.L_13:
        /*0038*/ 	.byte	0x04, 0x17
        /*003a*/ 	.short	(.L_15 - .L_14)
.L_14:
        /*003c*/ 	.word	0x00000000
        /*0040*/ 	.short	0x0003
        /*0042*/ 	.short	0x0018
        /*0044*/ 	.byte	0x00, 0xf0, 0x11, 0x00


	//----- nvinfo : EIATTR_KPARAM_INFO
	.align		4
.L_15:
        /*0048*/ 	.byte	0x04, 0x17
        /*004a*/ 	.short	(.L_17 - .L_16)
.L_16:
        /*004c*/ 	.word	0x00000000
        /*0050*/ 	.short	0x0002
        /*0052*/ 	.short	0x0010
        /*0054*/ 	.byte	0x00, 0xf5, 0x21, 0x00


	//----- nvinfo : EIATTR_KPARAM_INFO
	.align		4
.L_17:
        /*0058*/ 	.byte	0x04, 0x17
        /*005a*/ 	.short	(.L_19 - .L_18)
.L_18:
        /*005c*/ 	.word	0x00000000
        /*0060*/ 	.short	0x0001
        /*0062*/ 	.short	0x0008
        /*0064*/ 	.byte	0x00, 0xf5, 0x21, 0x00


	//----- nvinfo : EIATTR_KPARAM_INFO
	.align		4
.L_19:
        /*0068*/ 	.byte	0x04, 0x17
        /*006a*/ 	.short	(.L_21 - .L_20)
.L_20:
        /*006c*/ 	.word	0x00000000
        /*0070*/ 	.short	0x0000
        /*0072*/ 	.short	0x0000
        /*0074*/ 	.byte	0x00, 0xf5, 0x21, 0x00


	//----- nvinfo : EIATTR_SPARSE_MMA_MASK
	.align		4
.L_21:
        /*0078*/ 	.byte	0x03, 0x50
        /*007a*/ 	.short	0x0000


	//----- nvinfo : EIATTR_MAXREG_COUNT
	.align		4
        /*007c*/ 	.byte	0x03, 0x1b
        /*007e*/ 	.short	0x00ff


	//----- nvinfo : EIATTR_NUM_BARRIERS
	.align		4
        /*0080*/ 	.byte	0x02, 0x4c
        /*0082*/ 	.byte	0x01
	.zero		1


	//----- nvinfo : EIATTR_MERCURY_ISA_VERSION
	.align		4
        /*0084*/ 	.byte	0x03, 0x5f
        /*0086*/ 	.short	0x0101


	//----- nvinfo : EIATTR_VRC_CTA_INIT_COUNT
	.align		4
        /*0088*/ 	.byte	0x02, 0x4a
	.zero		1
	.zero		1


	//----- nvinfo : EIATTR_EXIT_INSTR_OFFSETS
	.align		4
        /*008c*/ 	.byte	0x04, 0x1c
        /*008e*/ 	.short	(.L_23 - .L_22)


	//   ....[0]....
.L_22:
        /*0090*/ 	.word	0x00000c80


	//   ....[1]....
        /*0094*/ 	.word	0x00000cc0


	//----- nvinfo : EIATTR_CRS_STACK_SIZE
	.align		4
.L_23:
        /*0098*/ 	.byte	0x04, 0x1e
        /*009a*/ 	.short	(.L_25 - .L_24)
.L_24:
        /*009c*/ 	.word	0x00000000


	//----- nvinfo : EIATTR_CBANK_PARAM_SIZE
	.align		4
.L_25:
        /*00a0*/ 	.byte	0x03, 0x19
        /*00a2*/ 	.short	0x0028


	//----- nvinfo : EIATTR_PARAM_CBANK
	.align		4
        /*00a4*/ 	.byte	0x04, 0x0a
        /*00a6*/ 	.short	(.L_27 - .L_26)
	.align		4
.L_26:
        /*00a8*/ 	.word	index@(.nv.constant0._Z3atbPKdS0_Pdiiii)
        /*00ac*/ 	.short	0x0380
        /*00ae*/ 	.short	0x0028


	//----- nvinfo : EIATTR_SW_WAR
	.align		4
.L_27:
        /*00b0*/ 	.byte	0x04, 0x36
        /*00b2*/ 	.short	(.L_29 - .L_28)
.L_28:
        /*00b4*/ 	.word	0x00000008
.L_29:


//--------------------- .nv.callgraph             --------------------------
	.section	.nv.callgraph,"",@"SHT_CUDA_CALLGRAPH"
	.align	4
	.sectionentsize	8
	.align		4
        /*0000*/ 	.word	0x00000000
	.align		4
        /*0004*/ 	.word	0xffffffff
	.align		4
        /*0008*/ 	.word	0x00000000
	.align		4
        /*000c*/ 	.word	0xfffffffe
	.align		4
        /*0010*/ 	.word	0x00000000
	.align		4
        /*0014*/ 	.word	0xfffffffd
	.align		4
        /*0018*/ 	.word	0x00000000
	.align		4
        /*001c*/ 	.word	0xfffffffc


//--------------------- .text._Z3atbPKdS0_Pdiiii  --------------------------
	.section	.text._Z3atbPKdS0_Pdiiii,"ax",@progbits
	.align	128
        .global         _Z3atbPKdS0_Pdiiii
        .type           _Z3atbPKdS0_Pdiiii,@function
        .size           _Z3atbPKdS0_Pdiiii,(.L_x_9 - _Z3atbPKdS0_Pdiiii)
        .other          _Z3atbPKdS0_Pdiiii,@"STO_CUDA_ENTRY STV_DEFAULT"
_Z3atbPKdS0_Pdiiii:
.text._Z3atbPKdS0_Pdiiii:
[----:B------:R-:W-:Y:S01]  /*0000*/  LDC R1, c[0x0][0x37c] ;  /* 0x0000df00ff017b82 */ /* 0x000fe20000000800 */
[----:B------:R-:W0:Y:S07]  /*0010*/  S2R R0, SR_TID.X ;  /* 0x0000000000007919 */ /* 0x000e2e0000002100 */
[----:B------:R-:W1:Y:S01]  /*0020*/  LDC R3, c[0x0][0x364] ;  /* 0x0000d900ff037b82 */ /* 0x000e620000000800 */
[----:B------:R-:W2:Y:S01]  /*0030*/  LDCU UR6, c[0x0][0x3a0] ;  /* 0x00007400ff0677ac */ /* 0x000ea20008000800 */
[----:B------:R-:W-:Y:S01]  /*0040*/  CS2R R16, SRZ ;  /* 0x0000000000107805 */ /* 0x000fe2000001ff00 */
[----:B------:R-:W3:Y:S01]  /*0050*/  S2R R5, SR_TID.Y ;  /* 0x0000000000057919 */ /* 0x000ee20000002200 */
[----:B------:R-:W4:Y:S04]  /*0060*/  LDCU.64 UR12, c[0x0][0x398] ;  /* 0x00007300ff0c77ac */ /* 0x000f280008000a00 */
[----:B------:R-:W-:Y:S01]  /*0070*/  S2UR UR4, SR_CTAID.X ;  /* 0x00000000000479c3 */ /* 0x000fe20000002500 */
[----:B------:R-:W0:Y:S07]  /*0080*/  LDCU.64 UR10, c[0x0][0x358] ;  /* 0x00006b00ff0a77ac */ /* 0x000e2e0008000a00 */
[----:B------:R-:W1:Y:S01]  /*0090*/  S2UR UR5, SR_CTAID.Y ;  /* 0x00000000000579c3 */ /* 0x000e620000002600 */
[----:B--2---:R-:W-:-:S02]  /*00a0*/  UISETP.GE.AND UP0, UPT, UR6, 0x1, UPT ;  /* 0x000000010600788c */ /* 0x004fc4000bf06270 */
[----:B----4-:R-:W-:-:S05]  /*00b0*/  UIMAD UR8, UR13, UR12, URZ ;  /* 0x0000000c0d0872a4 */ /* 0x010fca000f8e02ff */
[----:B------:R-:W0:Y:S01]  /*00c0*/  LDC R9, c[0x0][0x360] ;  /* 0x0000d800ff097b82 */ /* 0x000e220000000800 */
[----:B-1----:R-:W-:Y:S02]  /*00d0*/  IMAD R7, R3, UR5, RZ ;  /* 0x0000000503077c24 */ /* 0x002fe4000f8e02ff */
[----:B0-----:R-:W-:-:S04]  /*00e0*/  IMAD R2, R9, UR4, R0 ;  /* 0x0000000409027c24 */ /* 0x001fc8000f8e0200 */
[----:B------:R-:W-:-:S04]  /*00f0*/  IMAD R6, R7, UR13, R2 ;  /* 0x0000000d07067c24 */ /* 0x000fc8000f8e0202 */
[----:B---3--:R-:W-:Y:S01]  /*0100*/  IMAD R6, R5, UR13, R6 ;  /* 0x0000000d05067c24 */ /* 0x008fe2000f8e0206 */
[----:B------:R-:W-:Y:S06]  /*0110*/  BRA.U !UP0, `(.L_x_0) ;  /* 0x0000000908d07547 */ /* 0x000fec000b800000 */
[----:B------:R-:W0:Y:S01]  /*0120*/  S2UR UR7, SR_CgaCtaId ;  /* 0x00000000000779c3 */ /* 0x000e220000008800 */
[----:B------:R-:W1:Y:S01]  /*0130*/  LDCU UR14, c[0x0][0x3a4] ;  /* 0x00007480ff0e77ac */ /* 0x000e620008000800 */
[----:B------:R-:W-:Y:S01]  /*0140*/  IMAD R8, R3, UR4, R0 ;  /* 0x0000000403087c24 */ /* 0x000fe2000f8e0200 */
[----:B------:R-:W-:Y:S01]  /*0150*/  ISETP.GE.AND P0, PT, R6, UR8, PT ;  /* 0x0000000806007c0c */ /* 0x000fe2000bf06270 */
[----:B------:R-:W-:Y:S01]  /*0160*/  IMAD.IADD R7, R7, 0x1, R5 ;  /* 0x0000000107077824 */ /* 0x000fe200078e0205 */
[----:B------:R-:W-:Y:S01]  /*0170*/  UMOV UR5, 0x400 ;  /* 0x0000040000057882 */ /* 0x000fe20000000000 */
[----:B------:R-:W-:Y:S01]  /*0180*/  LOP3.LUT R11, R3, 0xfffffff8, RZ, 0xc0, !PT ;  /* 0xfffffff8030b7812 */ /* 0x000fe200078ec0ff */
[----:B------:R-:W-:Y:S01]  /*0190*/  IMAD R10, R5, UR13, R8 ;  /* 0x0000000d050a7c24 */ /* 0x000fe2000f8e0208 */
[----:B------:R-:W-:Y:S01]  /*01a0*/  ISETP.LT.U32.AND P0, PT, R2, UR13, !P0 ;  /* 0x0000000d02007c0c */ /* 0x000fe2000c701070 */
[----:B------:R-:W-:Y:S01]  /*01b0*/  IMAD R12, R0, UR12, R7 ;  /* 0x0000000c000c7c24 */ /* 0x000fe2000f8e0207 */
[----:B------:R-:W-:Y:S01]  /*01c0*/  LOP3.LUT R9, R3, 0x7, RZ, 0xc0, !PT ;  /* 0x0000000703097812 */ /* 0x000fe200078ec0ff */
[----:B------:R-:W-:Y:S01]  /*01d0*/  IMAD.MOV.U32 R20, RZ, RZ, RZ ;  /* 0x000000ffff147224 */ /* 0x000fe200078e00ff */
[----:B------:R-:W-:-:S02]  /*01e0*/  CS2R R16, SRZ ;  /* 0x0000000000107805 */ /* 0x000fc4000001ff00 */
[----:B------:R-:W-:Y:S01]  /*01f0*/  IADD3 R11, PT, PT, -R11, RZ, RZ ;  /* 0x000000ff0b0b7210 */ /* 0x000fe20007ffe1ff */
[----:B------:R-:W-:Y:S02]  /*0200*/  UIMAD UR9, UR13, UR6, URZ ;  /* 0x000000060d0972a4 */ /* 0x000fe4000f8e02ff */
[----:B------:R-:W-:Y:S02]  /*0210*/  UIMAD UR6, UR12, UR6, URZ ;  /* 0x000000060c0672a4 */ /* 0x000fe4000f8e02ff */
[----:B-1----:R-:W-:Y:S02]  /*0220*/  UIMAD UR4, UR14, UR14, URZ ;  /* 0x0000000e0e0472a4 */ /* 0x002fe4000f8e02ff */
[----:B------:R-:W-:Y:S02]  /*0230*/  IMAD R13, R0, UR14, R5 ;  /* 0x0000000e000d7c24 */ /* 0x000fe4000f8e0205 */
[----:B------:R-:W-:Y:S01]  /*0240*/  IMAD R22, R5, UR14, R0 ;  /* 0x0000000e05167c24 */ /* 0x000fe2000f8e0200 */
[----:B------:R-:W-:-:S02]  /*0250*/  USHF.L.U32 UR4, UR4, 0x3, URZ ;  /* 0x0000000304047899 */ /* 0x000fc400080006ff */
[----:B0-----:R-:W-:-:S04]  /*0260*/  ULEA UR5, UR7, UR5, 0x18 ;  /* 0x0000000507057291 */ /* 0x001fc8000f8ec0ff */
[----:B------:R-:W-:Y:S02]  /*0270*/  UIADD3 UR7, UPT, UPT, UR4, UR5, URZ ;  /* 0x0000000504077290 */ /* 0x000fe4000fffe0ff */
[----:B------:R-:W-:Y:S02]  /*0280*/  LEA R21, R0, UR4, 0x3 ;  /* 0x0000000400157c11 */ /* 0x000fe4000f8e18ff */
[----:B------:R-:W-:Y:S02]  /*0290*/  LEA R13, R13, UR5, 0x3 ;  /* 0x000000050d0d7c11 */ /* 0x000fe4000f8e18ff */
[----:B------:R-:W-:-:S07]  /*02a0*/  LEA R22, R22, UR7, 0x3 ;  /* 0x0000000716167c11 */ /* 0x000fce000f8e18ff */
.L_x_7:
[----:B0-----:R-:W0:Y:S01]  /*02b0*/  LDCU UR12, c[0x0][0x398] ;  /* 0x00007300ff0c77ac */ /* 0x001e220008000800 */
[----:B------:R-:W-:Y:S02]  /*02c0*/  ISETP.GE.AND P2, PT, R12, UR6, PT ;  /* 0x000000060c007c0c */ /* 0x000fe4000bf46270 */
[----:B------:R-:W-:Y:S02]  /*02d0*/  CS2R R26, SRZ ;  /* 0x00000000001a7805 */ /* 0x000fe4000001ff00 */
[----:B------:R-:W-:Y:S01]  /*02e0*/  ISETP.GE.AND P1, PT, R10, UR9, PT ;  /* 0x000000090a007c0c */ /* 0x000fe2000bf26270 */
[----:B------:R-:W1:Y:S01]  /*02f0*/  LDCU UR13, c[0x0][0x39c] ;  /* 0x00007380ff0d77ac */ /* 0x000e620008000800 */
[----:B------:R-:W-:Y:S02]  /*0300*/  CS2R R18, SRZ ;  /* 0x0000000000127805 */ /* 0x000fe4000001ff00 */
[----:B0-----:R-:W-:Y:S02]  /*0310*/  ISETP.GE.OR P2, PT, R7, UR12, P2 ;  /* 0x0000000c07007c0c */ /* 0x001fe40009746670 */
[----:B-1----:R-:W-:-:S11]  /*0320*/  ISETP.GE.OR P1, PT, R8, UR13, P1 ;  /* 0x0000000d08007c0c */ /* 0x002fd60008f26670 */
[----:B------:R-:W0:Y:S08]  /*0330*/  @!P2 LDC.64 R24, c[0x0][0x380] ;  /* 0x0000e000ff18ab82 */ /* 0x000e300000000a00 */
[----:B------:R-:W1:Y:S01]  /*0340*/  @!P1 LDC.64 R14, c[0x0][0x388] ;  /* 0x0000e200ff0e9b82 */ /* 0x000e620000000a00 */
[----:B0-----:R-:W-:-:S05]  /*0350*/  @!P2 IMAD.WIDE R24, R12, 0x8, R24 ;  /* 0x000000080c18a825 */ /* 0x001fca00078e0218 */
[----:B------:R-:W2:Y:S01]  /*0360*/  @!P2 LDG.E.64 R26, desc[UR10][R24.64] ;  /* 0x0000000a181aa981 */ /* 0x000ea2000c1e1b00 */
[----:B-1----:R-:W-:-:S05]  /*0370*/  @!P1 IMAD.WIDE R14, R10, 0x8, R14 ;  /* 0x000000080a0e9825 */ /* 0x002fca00078e020e */
[----:B------:R-:W3:Y:S01]  /*0380*/  @!P1 LDG.E.64 R18, desc[UR10][R14.64] ;  /* 0x0000000a0e129981 */ /* 0x000ee2000c1e1b00 */
[----:B------:R-:W-:-:S05]  /*0390*/  IMAD.IADD R29, R3, 0x1, R20 ;  /* 0x00000001031d7824 */ /* 0x000fca00078e0214 */
[-C--:B------:R-:W-:Y:S01]  /*03a0*/  ISETP.GE.U32.OR P1, PT, R20, R29.reuse, !P0 ;  /* 0x0000001d1400720c */ /* 0x080fe20004726470 */
[----:B------:R-:W-:Y:S01]  /*03b0*/  BSSY.RECONVERGENT B0, `(.L_x_1) ;  /* 0x0000084000007945 */ /* 0x000fe20003800200 */
[----:B------:R-:W-:Y:S01]  /*03c0*/  IMAD.MOV.U32 R23, RZ, RZ, R20 ;  /* 0x000000ffff177224 */ /* 0x000fe200078e0014 */
[----:B------:R-:W-:Y:S01]  /*03d0*/  MOV R20, R29 ;  /* 0x0000001d00147202 */ /* 0x000fe20000000f00 */
[----:B--2---:R0:W-:Y:S04]  /*03e0*/  STS.64 [R13], R26 ;  /* 0x0000001a0d007388 */ /* 0x0041e80000000a00 */
[----:B---3--:R0:W-:Y:S01]  /*03f0*/  STS.64 [R22], R18 ;  /* 0x0000001216007388 */ /* 0x0081e20000000a00 */
[----:B------:R-:W-:Y:S06]  /*0400*/  BAR.SYNC.DEFER_BLOCKING 0x0 ;  /* 0x0000000000007b1d */ /* 0x000fec0000010000 */
[----:B------:R-:W-:Y:S05]  /*0410*/  @P1 BRA `(.L_x_2) ;  /* 0x0000000400f41947 */ /* 0x000fea0003800000 */
[----:B------:R-:W-:Y:S01]  /*0420*/  ISETP.GE.U32.AND P2, PT, R3, 0x8, PT ;  /* 0x000000080300780c */ /* 0x000fe20003f46070 */
[----:B------:R-:W-:Y:S01]  /*0430*/  IMAD.MOV.U32 R4, RZ, RZ, R23 ;  /* 0x000000ffff047224 */ /* 0x000fe200078e0017 */
[----:B------:R-:W-:-:S11]  /*0440*/  ISETP.NE.AND P1, PT, R9, RZ, PT ;  /* 0x000000ff0900720c */ /* 0x000fd60003f25270 */
[----:B------:R-:W-:Y:S05]  /*0450*/  @!P2 BRA `(.L_x_3) ;  /* 0x0000000000d0a947 */ /* 0x000fea0003800000 */
[----:B------:R-:W1:Y:S01]  /*0460*/  S2UR UR5, SR_CgaCtaId ;  /* 0x00000000000579c3 */ /* 0x000e620000008800 */
[----:B------:R-:W-:Y:S01]  /*0470*/  IMAD.MOV.U32 R24, RZ, RZ, R11 ;  /* 0x000000ffff187224 */ /* 0x000fe200078e000b */
[----:B------:R-:W-:Y:S01]  /*0480*/  MOV R4, R23 ;  /* 0x0000001700047202 */ /* 0x000fe20000000f00 */
[----:B------:R-:W-:Y:S01]  /*0490*/  UMOV UR4, 0x400 ;  /* 0x0000040000047882 */ /* 0x000fe20000000000 */
[----:B------:R-:W2:Y:S02]  /*04a0*/  LDCU UR14, c[0x0][0x3a4] ;  /* 0x00007480ff0e77ac */ /* 0x000ea40008000800 */
[----:B-12---:R-:W-:-:S12]  /*04b0*/  ULEA UR4, UR5, UR4, 0x18 ;  /* 0x0000000405047291 */ /* 0x006fd8000f8ec0ff */
.L_x_4:
[----:B0-----:R-:W-:Y:S01]  /*04c0*/  LEA R27, R5, UR4, 0x3 ;  /* 0x00000004051b7c11 */ /* 0x001fe2000f8e18ff */
[----:B------:R-:W-:Y:S01]  /*04d0*/  LDS.64 R18, [R21+UR4] ;  /* 0x0000000415127984 */ /* 0x000fe20008000a00 */
[----:B------:R-:W-:Y:S01]  /*04e0*/  IMAD.U32 R25, RZ, RZ, UR14 ;  /* 0x0000000eff197e24 */ /* 0x000fe2000f8e00ff */
[----:B------:R-:W-:Y:S01]  /*04f0*/  IADD3 R4, PT, PT, R4, 0x8, RZ ;  /* 0x0000000804047810 */ /* 0x000fe20007ffe0ff */
[----:B------:R-:W-:Y:S01]  /*0500*/  VIADD R24, R24, 0x8 ;  /* 0x0000000818187836 */ /* 0x000fe20000000000 */
[----:B------:R-:W0:Y:S02]  /*0510*/  LDS.64 R14, [R27] ;  /* 0x000000001b0e7984 */ /* 0x000e240000000a00 */
[----:B------:R-:W-:Y:S02]  /*0520*/  LEA R28, R25, R27, 0x3 ;  /* 0x0000001b191c7211 */ /* 0x000fe400078e18ff */
[----:B------:R-:W-:Y:S01]  /*0530*/  ISETP.NE.AND P2, PT, R24, RZ, PT ;  /* 0x000000ff1800720c */ /* 0x000fe20003f45270 */
[----:B0-----:R-:W-:Y:S01]  /*0540*/  DFMA R18, R14, R18, R16 ;  /* 0x000000120e12722b */ /* 0x001fe20000000010 */
[----:B------:R-:W-:Y:S01]  /*0550*/  VIADD R14, R21, UR4 ;  /* 0x00000004150e7c36 */ /* 0x000fe20008000000 */
[----:B------:R-:W-:-:S03]  /*0560*/  ULEA UR4, UR14, UR4, 0x6 ;  /* 0x000000040e047291 */ /* 0x000fc6000f8e30ff */
[C---:B------:R-:W-:Y:S02]  /*0570*/  IMAD R29, R25.reuse, 0x8, R14 ;  /* 0x00000008191d7824 */ /* 0x040fe400078e020e */
[----:B------:R0:W-:Y:S03]  /*0580*/  LDS.64 R14, [R28] ;  /* 0x000000001c0e7984 */ /* 0x0001e60000000a00 */
[C---:B------:R-:W-:Y:S01]  /*0590*/  LEA R26, R25.reuse, R29, 0x3 ;  /* 0x0000001d191a7211 */ /* 0x040fe200078e18ff */
[----:B------:R-:W1:Y:S01]  /*05a0*/  LDS.64 R16, [R29] ;  /* 0x000000001d107984 */ /* 0x000e620000000a00 */
[----:B0-----:R-:W-:-:S04]  /*05b0*/  IMAD R28, R25, 0x8, R28 ;  /* 0x00000008191c7824 */ /* 0x001fc800078e021c */
[C---:B------:R-:W-:Y:S01]  /*05c0*/  IMAD R27, R25.reuse, 0x8, R28 ;  /* 0x00000008191b7824 */ /* 0x040fe200078e021c */
[----:B-1----:R-:W-:Y:S01]  /*05d0*/  DFMA R16, R14, R16, R18 ;  /* 0x000000100e10722b */ /* 0x002fe20000000012 */
[----:B------:R0:W-:Y:S04]  /*05e0*/  LDS.64 R14, [R28] ;  /* 0x000000001c0e7984 */ /* 0x0001e80000000a00 */
[----:B------:R1:W2:Y:S01]  /*05f0*/  LDS.64 R18, [R26] ;  /* 0x000000001a127984 */ /* 0x0002a20000000a00 */
[C---:B0-----:R-:W-:Y:S01]  /*0600*/  LEA R28, R25.reuse, R27, 0x3 ;  /* 0x0000001b191c7211 */ /* 0x041fe200078e18ff */
[----:B-1----:R-:W-:-:S04]  /*0610*/  IMAD R26, R25, 0x8, R26 ;  /* 0x00000008191a7824 */ /* 0x002fc800078e021a */
[C---:B------:R-:W-:Y:S01]  /*0620*/  IMAD R29, R25.reuse, 0x8, R26 ;  /* 0x00000008191d7824 */ /* 0x040fe200078e021a */
[----:B--2---:R-:W-:Y:S01]  /*0630*/  DFMA R18, R14, R18, R16 ;  /* 0x000000120e12722b */ /* 0x004fe20000000010 */
[----:B------:R-:W-:Y:S04]  /*0640*/  LDS.64 R14, [R27] ;  /* 0x000000001b0e7984 */ /* 0x000fe80000000a00 */
[----:B------:R0:W1:Y:S02]  /*0650*/  LDS.64 R16, [R26] ;  /* 0x000000001a107984 */ /* 0x0000640000000a00 */
[C---:B0-----:R-:W-:Y:S01]  /*0660*/  LEA R26, R25.reuse, R29, 0x3 ;  /* 0x0000001d191a7211 */ /* 0x041fe200078e18ff */
[----:B-1----:R-:W-:Y:S01]  /*0670*/  DFMA R16, R14, R16, R18 ;  /* 0x000000100e10722b */ /* 0x002fe20000000012 */
[----:B------:R0:W-:Y:S04]  /*0680*/  LDS.64 R14, [R28] ;  /* 0x000000001c0e7984 */ /* 0x0001e80000000a00 */
[----:B------:R-:W1:Y:S01]  /*0690*/  LDS.64 R18, [R29] ;  /* 0x000000001d127984 */ /* 0x000e620000000a00 */
[----:B0-----:R-:W-:-:S04]  /*06a0*/  IMAD R28, R25, 0x8, R28 ;  /* 0x00000008191c7824 */ /* 0x001fc800078e021c */
[C---:B------:R-:W-:Y:S01]  /*06b0*/  IMAD R27, R25.reuse, 0x8, R28 ;  /* 0x00000008191b7824 */ /* 0x040fe200078e021c */
[----:B-1----:R-:W-:Y:S01]  /*06c0*/  DFMA R18, R14, R18, R16 ;  /* 0x000000120e12722b */ /* 0x002fe20000000010 */
[----:B------:R-:W-:Y:S04]  /*06d0*/  LDS.64 R14, [R28] ;  /* 0x000000001c0e7984 */ /* 0x000fe80000000a00 */
[----:B------:R0:W1:Y:S02]  /*06e0*/  LDS.64 R16, [R26] ;  /* 0x000000001a107984 */ /* 0x0000640000000a00 */
[C---:B0-----:R-:W-:Y:S01]  /*06f0*/  IMAD R26, R25.reuse, 0x8, R26 ;  /* 0x00000008191a7824 */ /* 0x041fe200078e021a */
[----:B-1----:R-:W-:Y:S01]  /*0700*/  DFMA R14, R14, R16, R18 ;  /* 0x000000100e0e722b */ /* 0x002fe20000000012 */
[----:B------:R-:W-:Y:S04]  /*0710*/  LDS.64 R16, [R27] ;  /* 0x000000001b107984 */ /* 0x000fe80000000a00 */
[----:B------:R-:W0:Y:S03]  /*0720*/  LDS.64 R18, [R26] ;  /* 0x000000001a127984 */ /* 0x000e260000000a00 */
[----:B0-----:R-:W-:Y:S01]  /*0730*/  DFMA R16, R16, R18, R14 ;  /* 0x000000121010722b */ /* 0x001fe2000000000e */
[C---:B------:R-:W-:Y:S01]  /*0740*/  LEA R18, R25.reuse, R27, 0x3 ;  /* 0x0000001b19127211 */ /* 0x040fe200078e18ff */
[----:B------:R-:W-:-:S05]  /*0750*/  IMAD R14, R25, 0x8, R26 ;  /* 0x00000008190e7824 */ /* 0x000fca00078e021a */
[----:B------:R-:W-:Y:S04]  /*0760*/  LDS.64 R18, [R18] ;  /* 0x0000000012127984 */ /* 0x000fe80000000a00 */
[----:B------:R-:W0:Y:S02]  /*0770*/  LDS.64 R14, [R14] ;  /* 0x000000000e0e7984 */ /* 0x000e240000000a00 */
[----:B0-----:R-:W-:Y:S01]  /*0780*/  DFMA R16, R18, R14, R16 ;  /* 0x0000000e1210722b */ /* 0x001fe20000000010 */
[----:B------:R-:W-:Y:S10]  /*0790*/  @P2 BRA `(.L_x_4) ;  /* 0xfffffffc00482947 */ /* 0x000ff4000383ffff */
.L_x_3:
[----:B------:R-:W-:Y:S05]  /*07a0*/  @!P1 BRA `(.L_x_2) ;  /* 0x0000000400109947 */ /* 0x000fea0003800000 */
[----:B------:R-:W-:-:S05]  /*07b0*/  VIADD R14, R9, 0xffffffff ;  /* 0xffffffff090e7836 */ /* 0x000fca0000000000 */
[----:B------:R-:W-:-:S13]  /*07c0*/  ISETP.GE.U32.AND P1, PT, R14, 0x3, PT ;  /* 0x000000030e00780c */ /* 0x000fda0003f26070 */
[----:B------:R-:W-:Y:S05]  /*07d0*/  @!P1 BRA `(.L_x_5) ;  /* 0x0000000000709947 */ /* 0x000fea0003800000 */
[----:B------:R-:W1:Y:S01]  /*07e0*/  S2UR UR5, SR_CgaCtaId ;  /* 0x00000000000579c3 */ /* 0x000e620000008800 */
[C---:B------:R-:W-:Y:S01]  /*07f0*/  IMAD.IADD R15, R4.reuse, 0x1, -R23 ;  /* 0x00000001040f7824 */ /* 0x040fe200078e0a17 */
[----:B------:R-:W-:Y:S01]  /*0800*/  UMOV UR4, 0x400 ;  /* 0x0000040000047882 */ /* 0x000fe20000000000 */
[----:B------:R-:W-:-:S05]  /*0810*/  VIADD R4, R4, 0x4 ;  /* 0x0000000404047836 */ /* 0x000fca0000000000 */
[----:B------:R-:W2:Y:S01]  /*0820*/  LDC R24, c[0x0][0x3a4] ;  /* 0x0000e900ff187b82 */ /* 0x000ea20000000800 */
[----:B-1----:R-:W-:Y:S01]  /*0830*/  ULEA UR4, UR5, UR4, 0x18 ;  /* 0x0000000405047291 */ /* 0x002fe2000f8ec0ff */
[CC--:B--2---:R-:W-:Y:S02]  /*0840*/  IMAD R14, R15.reuse, R24.reuse, R5 ;  /* 0x000000180f0e7224 */ /* 0x0c4fe400078e0205 */
[----:B------:R-:W-:-:S03]  /*0850*/  IMAD R15, R15, R24, R0 ;  /* 0x000000180f0f7224 */ /* 0x000fc600078e0200 */
[----:B------:R-:W-:Y:S02]  /*0860*/  LEA R25, R14, UR4, 0x3 ;  /* 0x000000040e197c11 */ /* 0x000fe4000f8e18ff */
[----:B0-----:R-:W-:Y:S02]  /*0870*/  LEA R27, R15, UR7, 0x3 ;  /* 0x000000070f1b7c11 */ /* 0x001fe4000f8e18ff */
[C---:B------:R-:W-:Y:S01]  /*0880*/  LEA R29, R24.reuse, R25, 0x3 ;  /* 0x00000019181d7211 */ /* 0x040fe200078e18ff */
[----:B------:R0:W-:Y:S02]  /*0890*/  LDS.64 R18, [R25] ;  /* 0x0000000019127984 */ /* 0x0001e40000000a00 */
[C---:B------:R-:W-:Y:S02]  /*08a0*/  IMAD R26, R24.reuse, 0x8, R27 ;  /* 0x00000008181a7824 */ /* 0x040fe400078e021b */
[----:B------:R1:W2:Y:S01]  /*08b0*/  LDS.64 R14, [R27] ;  /* 0x000000001b0e7984 */ /* 0x0002a20000000a00 */
[----:B------:R-:W-:-:S02]  /*08c0*/  IMAD R28, R24, 0x8, R29 ;  /* 0x00000008181c7824 */ /* 0x000fc400078e021d */
[C---:B0-----:R-:W-:Y:S02]  /*08d0*/  LEA R25, R24.reuse, R26, 0x3 ;  /* 0x0000001a18197211 */ /* 0x041fe400078e18ff */
[C---:B-1----:R-:W-:Y:S02]  /*08e0*/  IMAD R27, R24.reuse, 0x8, R28 ;  /* 0x00000008181b7824 */ /* 0x042fe400078e021c */
[----:B------:R-:W-:Y:S01]  /*08f0*/  LEA R24, R24, R25, 0x3 ;  /* 0x0000001918187211 */ /* 0x000fe200078e18ff */
[----:B--2---:R-:W-:Y:S01]  /*0900*/  DFMA R16, R18, R14, R16 ;  /* 0x0000000e1210722b */ /* 0x004fe20000000010 */
[----:B------:R-:W-:Y:S04]  /*0910*/  LDS.64 R14, [R29] ;  /* 0x000000001d0e7984 */ /* 0x000fe80000000a00 */
[----:B------:R-:W0:Y:S03]  /*0920*/  LDS.64 R18, [R26] ;  /* 0x000000001a127984 */ /* 0x000e260000000a00 */
[----:B0-----:R-:W-:-:S02]  /*0930*/  DFMA R18, R14, R18, R16 ;  /* 0x000000120e12722b */ /* 0x001fc40000000010 */
[----:B------:R-:W-:Y:S04]  /*0940*/  LDS.64 R16, [R28] ;  /* 0x000000001c107984 */ /* 0x000fe80000000a00 */
[----:B------:R-:W0:Y:S02]  /*0950*/  LDS.64 R14, [R25] ;  /* 0x00000000190e7984 */ /* 0x000e240000000a00 */
[----:B0-----:R-:W-:Y:S02]  /*0960*/  DFMA R18, R16, R14, R18 ;  /* 0x0000000e1012722b */ /* 0x001fe40000000012 */
[----:B------:R-:W-:Y:S04]  /*0970*/  LDS.64 R14, [R27] ;  /* 0x000000001b0e7984 */ /* 0x000fe80000000a00 */
[----:B------:R-:W0:Y:S02]  /*0980*/  LDS.64 R16, [R24] ;  /* 0x0000000018107984 */ /* 0x000e240000000a00 */
[----:B0-----:R-:W-:-:S11]  /*0990*/  DFMA R16, R14, R16, R18 ;  /* 0x000000100e10722b */ /* 0x001fd60000000012 */
.L_x_5:
[----:B------:R-:W-:-:S13]  /*09a0*/  LOP3.LUT P1, R14, R3, 0x3, RZ, 0xc0, !PT ;  /* 0x00000003030e7812 */ /* 0x000fda000782c0ff */
[----:B------:R-:W-:Y:S05]  /*09b0*/  @!P1 BRA `(.L_x_2) ;  /* 0x00000000008c9947 */ /* 0x000fea0003800000 */
[----:B------:R-:W-:Y:S02]  /*09c0*/  ISETP.NE.AND P1, PT, R14, 0x1, PT ;  /* 0x000000010e00780c */ /* 0x000fe40003f25270 */
[----:B------:R-:W-:-:S04]  /*09d0*/  LOP3.LUT R15, R3, 0x1, RZ, 0xc0, !PT ;  /* 0x00000001030f7812 */ /* 0x000fc800078ec0ff */
[----:B------:R-:W-:-:S07]  /*09e0*/  ISETP.NE.U32.AND P2, PT, R15, 0x1, PT ;  /* 0x000000010f00780c */ /* 0x000fce0003f45070 */
[----:B------:R-:W-:Y:S06]  /*09f0*/  @!P1 BRA `(.L_x_6) ;  /* 0x0000000000489947 */ /* 0x000fec0003800000 */
[----:B------:R-:W1:Y:S01]  /*0a00*/  S2UR UR5, SR_CgaCtaId ;  /* 0x00000000000579c3 */ /* 0x000e620000008800 */
[C---:B------:R-:W-:Y:S01]  /*0a10*/  IADD3 R15, PT, PT, R4.reuse, -R23, RZ ;  /* 0x80000017040f7210 */ /* 0x040fe20007ffe0ff */
[----:B------:R-:W-:Y:S01]  /*0a20*/  UMOV UR4, 0x400 ;  /* 0x0000040000047882 */ /* 0x000fe20000000000 */
[----:B------:R-:W-:-:S05]  /*0a30*/  VIADD R4, R4, 0x2 ;  /* 0x0000000204047836 */ /* 0x000fca0000000000 */
[----:B------:R-:W2:Y:S01]  /*0a40*/  LDC R24, c[0x0][0x3a4] ;  /* 0x0000e900ff187b82 */ /* 0x000ea20000000800 */
[----:B-1----:R-:W-:Y:S01]  /*0a50*/  ULEA UR4, UR5, UR4, 0x18 ;  /* 0x0000000405047291 */ /* 0x002fe2000f8ec0ff */
[CC--:B--2---:R-:W-:Y:S02]  /*0a60*/  IMAD R14, R15.reuse, R24.reuse, R5 ;  /* 0x000000180f0e7224 */ /* 0x0c4fe400078e0205 */
[----:B------:R-:W-:-:S03]  /*0a70*/  IMAD R15, R15, R24, R0 ;  /* 0x000000180f0f7224 */ /* 0x000fc600078e0200 */
[----:B------:R-:W-:Y:S02]  /*0a80*/  LEA R25, R14, UR4, 0x3 ;  /* 0x000000040e197c11 */ /* 0x000fe4000f8e18ff */
[----:B0-----:R-:W-:-:S03]  /*0a90*/  LEA R27, R15, UR7, 0x3 ;  /* 0x000000070f1b7c11 */ /* 0x001fc6000f8e18ff */
[----:B------:R-:W-:Y:S01]  /*0aa0*/  LDS.64 R14, [R25] ;  /* 0x00000000190e7984 */ /* 0x000fe20000000a00 */
[C---:B------:R-:W-:Y:S01]  /*0ab0*/  IMAD R26, R24.reuse, 0x8, R25 ;  /* 0x00000008181a7824 */ /* 0x040fe200078e0219 */
[----:B------:R-:W-:Y:S02]  /*0ac0*/  LEA R24, R24, R27, 0x3 ;  /* 0x0000001b18187211 */ /* 0x000fe400078e18ff */
[----:B------:R-:W0:Y:S02]  /*0ad0*/  LDS.64 R18, [R27] ;  /* 0x000000001b127984 */ /* 0x000e240000000a00 */
[----:B0-----:R-:W-:Y:S02]  /*0ae0*/  DFMA R18, R14, R18, R16 ;  /* 0x000000120e12722b */ /* 0x001fe40000000010 */
[----:B------:R-:W-:Y:S04]  /*0af0*/  LDS.64 R14, [R26] ;  /* 0x000000001a0e7984 */ /* 0x000fe80000000a00 */
[----:B------:R-:W0:Y:S02]  /*0b00*/  LDS.64 R16, [R24] ;  /* 0x0000000018107984 */ /* 0x000e240000000a00 */
[----:B0-----:R-:W-:-:S11]  /*0b10*/  DFMA R16, R14, R16, R18 ;  /* 0x000000100e10722b */ /* 0x001fd60000000012 */
.L_x_6:
[----:B------:R-:W-:Y:S05]  /*0b20*/  @P2 BRA `(.L_x_2) ;  /* 0x0000000000302947 */ /* 0x000fea0003800000 */
[----:B------:R-:W1:Y:S01]  /*0b30*/  S2UR UR5, SR_CgaCtaId ;  /* 0x00000000000579c3 */ /* 0x000e620000008800 */
[----:B------:R-:W2:Y:S01]  /*0b40*/  LDCU UR14, c[0x0][0x3a4] ;  /* 0x00007480ff0e77ac */ /* 0x000ea20008000800 */
[----:B------:R-:W-:Y:S01]  /*0b50*/  IADD3 R4, PT, PT, R4, -R23, RZ ;  /* 0x8000001704047210 */ /* 0x000fe20007ffe0ff */
[----:B------:R-:W-:-:S04]  /*0b60*/  UMOV UR4, 0x400 ;  /* 0x0000040000047882 */ /* 0x000fc80000000000 */
[C---:B--2---:R-:W-:Y:S02]  /*0b70*/  IMAD R14, R4.reuse, UR14, R5 ;  /* 0x0000000e040e7c24 */ /* 0x044fe4000f8e0205 */
[----:B------:R-:W-:Y:S01]  /*0b80*/  IMAD R4, R4, UR14, R0 ;  /* 0x0000000e04047c24 */ /* 0x000fe2000f8e0200 */
[----:B-1----:R-:W-:-:S04]  /*0b90*/  ULEA UR4, UR5, UR4, 0x18 ;  /* 0x0000000405047291 */ /* 0x002fc8000f8ec0ff */
[----:B------:R-:W-:Y:S02]  /*0ba0*/  LEA R4, R4, UR7, 0x3 ;  /* 0x0000000704047c11 */ /* 0x000fe4000f8e18ff */
[----:B0-----:R-:W-:-:S03]  /*0bb0*/  LEA R18, R14, UR4, 0x3 ;  /* 0x000000040e127c11 */ /* 0x001fc6000f8e18ff */
[----:B------:R-:W-:Y:S04]  /*0bc0*/  LDS.64 R14, [R4] ;  /* 0x00000000040e7984 */ /* 0x000fe80000000a00 */
[----:B------:R-:W0:Y:S02]  /*0bd0*/  LDS.64 R18, [R18] ;  /* 0x0000000012127984 */ /* 0x000e240000000a00 */
[----:B0-----:R-:W-:-:S11]  /*0be0*/  DFMA R16, R18, R14, R16 ;  /* 0x0000000e1210722b */ /* 0x001fd60000000010 */
.L_x_2:
[----:B------:R-:W-:Y:S05]  /*0bf0*/  BSYNC.RECONVERGENT B0 ;  /* 0x0000000000007941 */ /* 0x000fea0003800200 */
.L_x_1:
[----:B------:R-:W1:Y:S01]  /*0c00*/  LDCU UR4, c[0x0][0x3a0] ;  /* 0x00007400ff0477ac */ /* 0x000e620008000800 */
[C---:B------:R-:W-:Y:S02]  /*0c10*/  IMAD R12, R3.reuse, UR12, R12 ;  /* 0x0000000c030c7c24 */ /* 0x040fe4000f8e020c */
[----:B------:R-:W-:Y:S01]  /*0c20*/  IMAD R10, R3, UR13, R10 ;  /* 0x0000000d030a7c24 */ /* 0x000fe2000f8e020a */
[----:B------:R-:W-:Y:S01]  /*0c30*/  BAR.SYNC.DEFER_BLOCKING 0x0 ;  /* 0x0000000000007b1d */ /* 0x000fe20000010000 */
[----:B-1----:R-:W-:-:S13]  /*0c40*/  ISETP.GE.AND P1, PT, R20, UR4, PT ;  /* 0x0000000414007c0c */ /* 0x002fda000bf26270 */
[----:B------:R-:W-:Y:S05]  /*0c50*/  @!P1 BRA `(.L_x_7) ;  /* 0xfffffff400949947 */ /* 0x000fea000383ffff */
.L_x_0:
[----:B------:R-:W-:-:S04]  /*0c60*/  ISETP.GE.AND P0, PT, R6, UR8, PT ;  /* 0x0000000806007c0c */ /* 0x000fc8000bf06270 */
[----:B------:R-:W-:-:S13]  /*0c70*/  ISETP.GE.U32.OR P0, PT, R2, UR13, P0 ;  /* 0x0000000d02007c0c */ /* 0x000fda0008706470 */
[----:B------:R-:W-:Y:S05]  /*0c80*/  @P0 EXIT ;  /* 0x000000000000094d */ /* 0x000fea0003800000 */
[----:B------:R-:W1:Y:S02]  /*0c90*/  LDC.64 R2, c[0x0][0x390] ;  /* 0x0000e400ff027b82 */ /* 0x000e640000000a00 */
[----:B-1----:R-:W-:-:S05]  /*0ca0*/  IMAD.WIDE R6, R6, 0x8, R2 ;  /* 0x0000000806067825 */ /* 0x002fca00078e0202 */
[----:B------:R-:W-:Y:S01]  /*0cb0*/  STG.E.64 desc[UR10][R6.64], R16 ;  /* 0x0000001006007986 */ /* 0x000fe2000c101b0a */
[----:B------:R-:W-:Y:S05]  /*0cc0*/  EXIT ;  /* 0x000000000000794d */ /* 0x000fea0003800000 */
.L_x_8:
[----:B------:R-:W-:-:S00]  /*0cd0*/  BRA `(.L_x_8) ;  /* 0xfffffffc00fc7947 */ /* 0x000fc0000383ffff */
[----:B------:R-:W-:-:S00]  /*0ce0*/  NOP ;  /* 0x0000000000007918 */ /* 0x000fc00000000000 */
        /* <DEDUP_REMOVED lines=9> */
.L_x_9:


//--------------------- .nv.shared._Z3atbPKdS0_Pdiiii --------------------------
	.section	.nv.shared._Z3atbPKdS0_Pdiiii,"aw",@nobits
	.sectionflags	@""
	.align	16
	.zero		1024


//--------------------- .nv.shared.reserved.0     --------------------------
	.section	.nv.shared.reserved.0,"aw",@nobits
	.weak		__nv_reservedSMEM_offset_0_alias
	.size		__nv_reservedSMEM_offset_0_alias, 0, 64
	.other		__nv_reservedSMEM_offset_0_alias,@"STO_CUDA_RESERVED_SHARED STV_DEFAULT"
__nv_reservedSMEM_offset_0_alias:
	.zero		0
	.zero		64


//--------------------- .nv.constant0._Z3atbPKdS0_Pdiiii --------------------------
	.section	.nv.constant0._Z3atbPKdS0_Pdiiii,"a",@progbits
	.sectionflags	@""
	.align	4
.nv.constant0._Z3atbPKdS0_Pdiiii:
	.zero		936


//--------------------- SYMBOLS --------------------------

	.type		.nv.reservedSmem.offset0,@object
	.size		.nv.reservedSmem.offset0,0x4
	.type		.nv.reservedSmem.cap,@object
	.size		.nv.reservedSmem.cap,0x4
